	.headerflags	@"EF_CUDA_TEXMODE_UNIFIED EF_CUDA_64BIT_ADDRESS EF_CUDA_ACCELERATORS EF_CUDA_SM90 EF_CUDA_VIRTUAL_SM(EF_CUDA_SM90)"
	.elftype	@"ET_EXEC"


//--------------------- .nv.info                  --------------------------
	.section	.nv.info,"",@"SHT_CUDA_INFO"
	.align	4


	//----- nvinfo : EIATTR_REGCOUNT
	.align		4
        /*0000*/ 	.byte	0x04, 0x2f
        /*0002*/ 	.short	(.L_2 - .L_1)
	.align		4
.L_1:
        /*0004*/ 	.word	index@(triton_poi_fused_convolution_tanh_19)
        /*0008*/ 	.word	0x0000000e


	//----- nvinfo : EIATTR_MIN_STACK_SIZE
	.align		4
.L_2:
        /*000c*/ 	.byte	0x04, 0x12
        /*000e*/ 	.short	(.L_4 - .L_3)
	.align		4
.L_3:
        /*0010*/ 	.word	index@(triton_poi_fused_convolution_tanh_19)
        /*0014*/ 	.word	0x00000000


	//----- nvinfo : EIATTR_FRAME_SIZE
	.align		4
.L_4:
        /*0018*/ 	.byte	0x04, 0x11
        /*001a*/ 	.short	(.L_6 - .L_5)
	.align		4
.L_5:
        /*001c*/ 	.word	index@(triton_poi_fused_convolution_tanh_19)
        /*0020*/ 	.word	0x00000000


	//----- nvinfo : EIATTR_MIN_STACK_SIZE
	.align		4
.L_6:
        /*0024*/ 	.byte	0x04, 0x12
        /*0026*/ 	.short	(.L_8 - .L_7)
	.align		4
.L_7:
        /*0028*/ 	.word	index@(triton_poi_fused_convolution_tanh_19)
        /*002c*/ 	.word	0x00000000
.L_8:


//--------------------- .nv.info.triton_poi_fused_convolution_tanh_19 --------------------------
	.section	.nv.info.triton_poi_fused_convolution_tanh_19,"",@"SHT_CUDA_INFO"
	.sectionflags	@""
	.align	4


	//----- nvinfo : EIATTR_CUDA_API_VERSION
	.align		4
        /*0000*/ 	.byte	0x04, 0x37
        /*0002*/ 	.short	(.L_10 - .L_9)
.L_9:
        /*0004*/ 	.word	0x0000007c


	//----- nvinfo : EIATTR_KPARAM_INFO
	.align		4
.L_10:
        /*0008*/ 	.byte	0x04, 0x17
        /*000a*/ 	.short	(.L_12 - .L_11)
.L_11:
        /*000c*/ 	.word	0x00000000
        /*0010*/ 	.short	0x0002
        /*0012*/ 	.short	0x0010
        /*0014*/ 	.byte	0x00, 0xf0, 0x11, 0x00


	//----- nvinfo : EIATTR_KPARAM_INFO
	.align		4
.L_12:
        /*0018*/ 	.byte	0x04, 0x17
        /*001a*/ 	.short	(.L_14 - .L_13)
.L_13:
        /*001c*/ 	.word	0x00000000
        /*0020*/ 	.short	0x0001
        /*0022*/ 	.short	0x0008
        /*0024*/ 	.byte	0x00, 0xf4, 0x21, 0x00


	//----- nvinfo : EIATTR_KPARAM_INFO
	.align		4
.L_14:
        /*0028*/ 	.byte	0x04, 0x17
        /*002a*/ 	.short	(.L_16 - .L_15)
.L_15:
        /*002c*/ 	.word	0x00000000
        /*0030*/ 	.short	0x0000
        /*0032*/ 	.short	0x0000
        /*0034*/ 	.byte	0x00, 0xf4, 0x21, 0x00


	//----- nvinfo : EIATTR_SPARSE_MMA_MASK
	.align		4
.L_16:
        /*0038*/ 	.byte	0x03, 0x50
        /*003a*/ 	.short	0x0000


	//----- nvinfo : EIATTR_MAXREG_COUNT
	.align		4
        /*003c*/ 	.byte	0x03, 0x1b
        /*003e*/ 	.short	0x00ff


	//----- nvinfo : EIATTR_EXIT_INSTR_OFFSETS
	.align		4
        /*0040*/ 	.byte	0x04, 0x1c
        /*0042*/ 	.short	(.L_18 - .L_17)


	//   ....[0]....
.L_17:
        /*0044*/ 	.word	0x00000710


	//----- nvinfo : EIATTR_REQNTID
	.align		4
.L_18:
        /*0048*/ 	.byte	0x04, 0x10
        /*004a*/ 	.short	(.L_20 - .L_19)
.L_19:
        /*004c*/ 	.word	0x00000080
        /*0050*/ 	.word	0x00000001
        /*0054*/ 	.word	0x00000001


	//----- nvinfo : EIATTR_CRS_STACK_SIZE
	.align		4
.L_20:
        /*0058*/ 	.byte	0x04, 0x1e
        /*005a*/ 	.short	(.L_22 - .L_21)
.L_21:
        /*005c*/ 	.word	0x00000000


	//----- nvinfo : EIATTR_CBANK_PARAM_SIZE
	.align		4
.L_22:
        /*0060*/ 	.byte	0x03, 0x19
        /*0062*/ 	.short	0x0014


	//----- nvinfo : EIATTR_PARAM_CBANK
	.align		4
        /*0064*/ 	.byte	0x04, 0x0a
        /*0066*/ 	.short	(.L_24 - .L_23)
	.align		4
.L_23:
        /*0068*/ 	.word	index@(.nv.constant0.triton_poi_fused_convolution_tanh_19)
        /*006c*/ 	.short	0x0210
        /*006e*/ 	.short	0x0014


	//----- nvinfo : EIATTR_SW_WAR
	.align		4
.L_24:
        /*0070*/ 	.byte	0x04, 0x36
        /*0072*/ 	.short	(.L_26 - .L_25)
.L_25:
        /*0074*/ 	.word	0x00000008
.L_26:


//--------------------- .nv.callgraph             --------------------------
	.section	.nv.callgraph,"",@"SHT_CUDA_CALLGRAPH"
	.align	4
	.sectionentsize	8
	.align		4
        /*0000*/ 	.word	0x00000000
	.align		4
        /*0004*/ 	.word	0xffffffff
	.align		4
        /*0008*/ 	.word	0x00000000
	.align		4
        /*000c*/ 	.word	0xfffffffe
	.align		4
        /*0010*/ 	.word	0x00000000
	.align		4
        /*0014*/ 	.word	0xfffffffd
	.align		4
        /*0018*/ 	.word	0x00000000
	.align		4
        /*001c*/ 	.word	0xfffffffc


//--------------------- .nv.constant4             --------------------------
	.section	.nv.constant4,"a",@progbits
	.align	8
	.align		8
.nv.constant4:
        /*0000*/ 	.dword	_$_str


//--------------------- .text.triton_poi_fused_convolution_tanh_19 --------------------------
	.section	.text.triton_poi_fused_convolution_tanh_19,"ax",@progbits
	.align	128
        .global         triton_poi_fused_convolution_tanh_19
        .type           triton_poi_fused_convolution_tanh_19,@function
        .size           triton_poi_fused_convolution_tanh_19,(.L_x_13 - triton_poi_fused_convolution_tanh_19)
        .other          triton_poi_fused_convolution_tanh_19,@"STO_CUDA_ENTRY STV_DEFAULT"
triton_poi_fused_convolution_tanh_19:
.text.triton_poi_fused_convolution_tanh_19:
[----:B------:R-:W0:Y:S02]  /*0000*/  LDC R1, c[0x0][0x28] ;  /* 0x00000a00ff017b82 */ /* 0x000e240000000800 */
[----:B------:R-:W1:Y:S01]  /*0010*/  S2R R0, SR_TID.X ;  /* 0x0000000000007919 */ /* 0x000e620000002100 */
[----:B------:R-:W2:Y:S01]  /*0020*/  LDC.64 R8, c[0x0][0x218] ;  /* 0x00008600ff087b82 */ /* 0x000ea20000000a00 */
[----:B------:R-:W-:Y:S01]  /*0030*/  ULDC.64 UR4, c[0x0][0x208] ;  /* 0x0000820000047ab9 */ /* 0x000fe20000000a00 */
[----:B------:R-:W3:Y:S06]  /*0040*/  S2R R5, SR_CTAID.X ;  /* 0x0000000000057919 */ /* 0x000eec0000002500 */
[----:B------:R-:W4:Y:S01]  /*0050*/  LDC.64 R2, c[0x0][0x210] ;  /* 0x00008400ff027b82 */ /* 0x000f220000000a00 */
[----:B-1----:R-:W-:-:S02]  /*0060*/  SHF.L.U32 R0, R0, 0x2, RZ ;  /* 0x0000000200007819 */ /* 0x002fc400000006ff */
[----:B---3--:R-:W-:Y:S02]  /*0070*/  SHF.R.S32.HI R4, RZ, 0x16, R5 ;  /* 0x00000016ff047819 */ /* 0x008fe40000011405 */
[----:B------:R-:W-:Y:S02]  /*0080*/  LOP3.LUT R0, R0, 0x1fc, RZ, 0xc0, !PT ;  /* 0x000001fc00007812 */ /* 0x000fe400078ec0ff */
[----:B------:R-:W-:Y:S02]  /*0090*/  SGXT R4, R4, 0x1 ;  /* 0x000000010404781a */ /* 0x000fe40000000200 */
[----:B------:R-:W-:-:S04]  /*00a0*/  LEA R5, R5, R0, 0x9 ;  /* 0x0000000005057211 */ /* 0x000fc800078e48ff */
[----:B------:R-:W-:Y:S01]  /*00b0*/  LEA.HI R4, R4, R5, RZ, 0xc ;  /* 0x0000000504047211 */ /* 0x000fe200078f60ff */
[----:B----4-:R-:W-:-:S03]  /*00c0*/  IMAD.WIDE R2, R5, 0x4, R2 ;  /* 0x0000000405027825 */ /* 0x010fc600078e0202 */
[----:B------:R-:W-:-:S04]  /*00d0*/  SHF.R.S32.HI R4, RZ, 0xc, R4 ;  /* 0x0000000cff047819 */ /* 0x000fc80000011404 */
[----:B------:R-:W-:-:S04]  /*00e0*/  LEA.HI R0, R4, R4, RZ, 0x2 ;  /* 0x0000000404007211 */ /* 0x000fc800078f10ff */
[----:B------:R-:W-:-:S04]  /*00f0*/  LOP3.LUT R7, R0, 0xfffffffc, RZ, 0xc0, !PT ;  /* 0xfffffffc00077812 */ /* 0x000fc800078ec0ff */
[----:B------:R-:W-:-:S05]  /*0100*/  IADD3 R7, R4, -R7, RZ ;  /* 0x8000000704077210 */ /* 0x000fca0007ffe0ff */
[----:B--2---:R-:W-:Y:S02]  /*0110*/  IMAD.WIDE R8, R7, 0x4, R8 ;  /* 0x0000000407087825 */ /* 0x004fe400078e0208 */
[----:B------:R-:W2:Y:S04]  /*0120*/  LDG.E.128 R4, desc[UR4][R2.64] ;  /* 0x0000000402047981 */ /* 0x000ea8000c1e1d00 */
[----:B------:R-:W2:Y:S01]  /*0130*/  LDG.E.EL R8, desc[UR4][R8.64] ;  /* 0x0000000408087981 */ /* 0x000ea2000c2e1900 */
[----:B------:R-:W-:Y:S01]  /*0140*/  BSSY B0, `(.L_x_0) ;  /* 0x0000017000007945 */ /* 0x000fe20003800000 */
[--C-:B--2---:R-:W-:Y:S01]  /*0150*/  FADD R4, R4, R8.reuse ;  /* 0x0000000804047221 */ /* 0x104fe20000000000 */
[----:B------:R-:W-:-:S03]  /*0160*/  FADD R5, R5, R8 ;  /* 0x0000000805057221 */ /* 0x000fc60000000000 */
[----:B------:R-:W-:-:S05]  /*0170*/  FADD.FTZ R0, |R4|, -RZ ;  /* 0x800000ff04007221 */ /* 0x000fca0000010200 */
[----:B------:R-:W-:-:S13]  /*0180*/  FSETP.GE.AND P0, PT, R0, 0.60000002384185791016, PT ;  /* 0x3f19999a0000780b */ /* 0x000fda0003f06000 */
[----:B------:R-:W-:Y:S05]  /*0190*/  @!P0 BRA `(.L_x_1) ;  /* 0x0000000000288947 */ /* 0x000fea0003800000 */
[C---:B------:R-:W-:Y:S01]  /*01a0*/  FMUL R9, R0.reuse, 2.8853900432586669922 ;  /* 0x4038aa3b00097820 */ /* 0x040fe20000400000 */
[----:B------:R-:W-:Y:S01]  /*01b0*/  HFMA2.MMA R11, -RZ, RZ, 1.875, 0 ;  /* 0x3f800000ff0b7435 */ /* 0x000fe200000001ff */
[----:B------:R-:W-:-:S04]  /*01c0*/  FSETP.GE.AND P0, PT, R0, 9.010913848876953125, PT ;  /* 0x41102cb40000780b */ /* 0x000fc80003f06000 */
[----:B------:R-:W1:Y:S02]  /*01d0*/  MUFU.EX2 R9, R9 ;  /* 0x0000000900097308 */ /* 0x000e640000000800 */
[----:B-1----:R-:W-:-:S06]  /*01e0*/  FADD R10, R9, 1 ;  /* 0x3f800000090a7421 */ /* 0x002fcc0000000000 */
[----:B------:R-:W1:Y:S02]  /*01f0*/  MUFU.RCP R10, R10 ;  /* 0x0000000a000a7308 */ /* 0x000e640000001000 */
[----:B-1----:R-:W-:-:S05]  /*0200*/  FFMA.FTZ R11, R10, -2, R11 ;  /* 0xc00000000a0b7823 */ /* 0x002fca000001000b */
[----:B------:R-:W-:-:S04]  /*0210*/  FSEL R11, R11, 1, !P0 ;  /* 0x3f8000000b0b7808 */ /* 0x000fc80004000000 */
[----:B------:R-:W-:Y:S01]  /*0220*/  LOP3.LUT R4, R11, 0x80000000, R4, 0xf8, !PT ;  /* 0x800000000b047812 */ /* 0x000fe200078ef804 */
[----:B------:R-:W-:Y:S06]  /*0230*/  BRA `(.L_x_2) ;  /* 0x00000000001c7947 */ /* 0x000fec0003800000 */
.L_x_1:
[----:B------:R-:W-:Y:S01]  /*0240*/  MOV R0, 0x3c80f082 ;  /* 0x3c80f08200007802 */ /* 0x000fe20000000f00 */
[----:B------:R-:W-:-:S04]  /*0250*/  FMUL R9, R4, R4 ;  /* 0x0000000404097220 */ /* 0x000fc80000400000 */
[----:B------:R-:W-:-:S04]  /*0260*/  FFMA.FTZ R0, R9, R0, -0.052303962409496307373 ;  /* 0xbd563cae09007423 */ /* 0x000fc80000010000 */
[----:B------:R-:W-:-:S04]  /*0270*/  FFMA.FTZ R0, R9, R0, 0.1331529766321182251 ;  /* 0x3e08594109007423 */ /* 0x000fc80000010000 */
[----:B------:R-:W-:-:S04]  /*0280*/  FFMA.FTZ R0, R9, R0, -0.33332768082618713379 ;  /* 0xbeaaa9ed09007423 */ /* 0x000fc80000010000 */
[----:B------:R-:W-:-:S04]  /*0290*/  FFMA.FTZ R9, R9, R0, RZ ;  /* 0x0000000009097223 */ /* 0x000fc800000100ff */
[----:B------:R-:W-:-:S07]  /*02a0*/  FFMA.FTZ R4, R4, R9, R4 ;  /* 0x0000000904047223 */ /* 0x000fce0000010004 */
.L_x_2:
[----:B------:R-:W-:Y:S05]  /*02b0*/  BSYNC B0 ;  /* 0x0000000000007941 */ /* 0x000fea0003800000 */
.L_x_0:
[----:B------:R-:W-:Y:S01]  /*02c0*/  FADD.FTZ R11, |R5|, -RZ ;  /* 0x800000ff050b7221 */ /* 0x000fe20000010200 */
[----:B------:R-:W-:Y:S01]  /*02d0*/  BSSY B0, `(.L_x_3) ;  /* 0x0000015000007945 */ /* 0x000fe20003800000 */
[----:B------:R-:W-:-:S03]  /*02e0*/  FADD R6, R6, R8 ;  /* 0x0000000806067221 */ /* 0x000fc60000000000 */
        /* <DEDUP_REMOVED lines=12> */
.L_x_4:
[----:B------:R-:W-:Y:S01]  /*03b0*/  MOV R0, 0x3c80f082 ;  /* 0x3c80f08200007802 */ /* 0x000fe20000000f00 */
[----:B------:R-:W-:-:S04]  /*03c0*/  FMUL R9, R5, R5 ;  /* 0x0000000505097220 */ /* 0x000fc80000400000 */
[----:B------:R-:W-:-:S04]  /*03d0*/  FFMA.FTZ R0, R9, R0, -0.052303962409496307373 ;  /* 0xbd563cae09007423 */ /* 0x000fc80000010000 */
[----:B------:R-:W-:-:S04]  /*03e0*/  FFMA.FTZ R0, R9, R0, 0.1331529766321182251 ;  /* 0x3e08594109007423 */ /* 0x000fc80000010000 */
[----:B------:R-:W-:-:S04]  /*03f0*/  FFMA.FTZ R0, R9, R0, -0.33332768082618713379 ;  /* 0xbeaaa9ed09007423 */ /* 0x000fc80000010000 */
[----:B------:R-:W-:-:S04]  /*0400*/  FFMA.FTZ R0, R9, R0, RZ ;  /* 0x0000000009007223 */ /* 0x000fc800000100ff */
[----:B------:R-:W-:-:S07]  /*0410*/  FFMA.FTZ R5, R5, R0, R5 ;  /* 0x0000000005057223 */ /* 0x000fce0000010005 */
.L_x_5:
[----:B------:R-:W-:Y:S05]  /*0420*/  BSYNC B0 ;  /* 0x0000000000007941 */ /* 0x000fea0003800000 */
.L_x_3:
        /* <DEDUP_REMOVED lines=15> */
.L_x_7:
[----:B------:R-:W-:Y:S01]  /*0520*/  MOV R0, 0x3c80f082 ;  /* 0x3c80f08200007802 */ /* 0x000fe20000000f00 */
[----:B------:R-:W-:-:S04]  /*0530*/  FMUL R9, R6, R6 ;  /* 0x0000000606097220 */ /* 0x000fc80000400000 */
[----:B------:R-:W-:-:S04]  /*0540*/  FFMA.FTZ R0, R9, R0, -0.052303962409496307373 ;  /* 0xbd563cae09007423 */ /* 0x000fc80000010000 */
[----:B------:R-:W-:-:S04]  /*0550*/  FFMA.FTZ R0, R9, R0, 0.1331529766321182251 ;  /* 0x3e08594109007423 */ /* 0x000fc80000010000 */
[----:B------:R-:W-:-:S04]  /*0560*/  FFMA.FTZ R0, R9, R0, -0.33332768082618713379 ;  /* 0xbeaaa9ed09007423 */ /* 0x000fc80000010000 */
[----:B------:R-:W-:-:S04]  /*0570*/  FFMA.FTZ R9, R9, R0, RZ ;  /* 0x0000000009097223 */ /* 0x000fc800000100ff */
[----:B------:R-:W-:-:S07]  /*0580*/  FFMA.FTZ R6, R6, R9, R6 ;  /* 0x0000000906067223 */ /* 0x000fce0000010006 */
.L_x_8:
[----:B------:R-:W-:Y:S05]  /*0590*/  BSYNC B0 ;  /* 0x0000000000007941 */ /* 0x000fea0003800000 */
.L_x_6:
[----:B------:R-:W-:Y:S01]  /*05a0*/  FADD.FTZ R10, |R7|, -RZ ;  /* 0x800000ff070a7221 */ /* 0x000fe20000010200 */
[----:B------:R-:W-:Y:S04]  /*05b0*/  BSSY B0, `(.L_x_9) ;  /* 0x0000014000007945 */ /* 0x000fe80003800000 */
        /* <DEDUP_REMOVED lines=12> */
.L_x_10:
[----:B------:R-:W-:Y:S01]  /*0680*/  MOV R0, 0x3c80f082 ;  /* 0x3c80f08200007802 */ /* 0x000fe20000000f00 */
[----:B------:R-:W-:-:S04]  /*0690*/  FMUL R9, R7, R7 ;  /* 0x0000000707097220 */ /* 0x000fc80000400000 */
[----:B------:R-:W-:-:S04]  /*06a0*/  FFMA.FTZ R0, R9, R0, -0.052303962409496307373 ;  /* 0xbd563cae09007423 */ /* 0x000fc80000010000 */
[----:B------:R-:W-:-:S04]  /*06b0*/  FFMA.FTZ R0, R9, R0, 0.1331529766321182251 ;  /* 0x3e08594109007423 */ /* 0x000fc80000010000 */
[----:B------:R-:W-:-:S04]  /*06c0*/  FFMA.FTZ R0, R9, R0, -0.33332768082618713379 ;  /* 0xbeaaa9ed09007423 */ /* 0x000fc80000010000 */
[----:B------:R-:W-:-:S04]  /*06d0*/  FFMA.FTZ R0, R9, R0, RZ ;  /* 0x0000000009007223 */ /* 0x000fc800000100ff */
[----:B------:R-:W-:-:S07]  /*06e0*/  FFMA.FTZ R7, R7, R0, R7 ;  /* 0x0000000007077223 */ /* 0x000fce0000010007 */
.L_x_11:
[----:B------:R-:W-:Y:S05]  /*06f0*/  BSYNC B0 ;  /* 0x0000000000007941 */ /* 0x000fea0003800000 */
.L_x_9:
[----:B------:R-:W-:Y:S01]  /*0700*/  STG.E.128 desc[UR4][R2.64], R4 ;  /* 0x0000000402007986 */ /* 0x000fe2000c101d04 */
[----:B------:R-:W-:Y:S05]  /*0710*/  EXIT ;  /* 0x000000000000794d */ /* 0x000fea0003800000 */
.L_x_12:
[----:B------:R-:W-:-:S00]  /*0720*/  BRA `(.L_x_12) ;  /* 0xfffffffc00fc7947 */ /* 0x000fc0000383ffff */
[----:B------:R-:W-:-:S00]  /*0730*/  NOP ;  /* 0x0000000000007918 */ /* 0x000fc00000000000 */
        /* <DEDUP_REMOVED lines=12> */
.L_x_13:


//--------------------- .nv.global.init           --------------------------
	.section	.nv.global.init,"aw",@progbits
.nv.global.init:
	.type		_$_str,@object
	.size		_$_str,(.L_0 - _$_str)
_$_str:
        /*0000*/ 	.byte	0x5f, 0x5f, 0x43, 0x55, 0x44, 0x41, 0x5f, 0x46, 0x54, 0x5a, 0x00
.L_0:


//--------------------- .nv.constant0.triton_poi_fused_convolution_tanh_19 --------------------------
	.section	.nv.constant0.triton_poi_fused_convolution_tanh_19,"a",@progbits
	.sectionflags	@""
	.align	4
.nv.constant0.triton_poi_fused_convolution_tanh_19:
	.zero		548
